	.headerflags	@"EF_CUDA_TEXMODE_UNIFIED EF_CUDA_64BIT_ADDRESS EF_CUDA_SM86 EF_CUDA_VIRTUAL_SM(EF_CUDA_SM86)"
	.elftype	@"ET_EXEC"


//--------------------- .nv.info                  --------------------------
	.section	.nv.info,"",@"SHT_CUDA_INFO"
	.align	4


	//----- nvinfo : EIATTR_REGCOUNT
	.align		4
        /*0000*/ 	.byte	0x04, 0x2f
        /*0002*/ 	.short	(.L_2 - .L_1)
	.align		4
.L_1:
        /*0004*/ 	.word	index@(triton_per_fused_add_mean_mul_pow_rsqrt_5)
        /*0008*/ 	.word	0x0000001c


	//----- nvinfo : EIATTR_FRAME_SIZE
	.align		4
.L_2:
        /*000c*/ 	.byte	0x04, 0x11
        /*000e*/ 	.short	(.L_4 - .L_3)
	.align		4
.L_3:
        /*0010*/ 	.word	index@(triton_per_fused_add_mean_mul_pow_rsqrt_5)
        /*0014*/ 	.word	0x00000000


	//----- nvinfo : EIATTR_MIN_STACK_SIZE
	.align		4
.L_4:
        /*0018*/ 	.byte	0x04, 0x12
        /*001a*/ 	.short	(.L_6 - .L_5)
	.align		4
.L_5:
        /*001c*/ 	.word	index@(triton_per_fused_add_mean_mul_pow_rsqrt_5)
        /*0020*/ 	.word	0x00000000
.L_6:


//--------------------- .nv.info.triton_per_fused_add_mean_mul_pow_rsqrt_5 --------------------------
	.section	.nv.info.triton_per_fused_add_mean_mul_pow_rsqrt_5,"",@"SHT_CUDA_INFO"
	.sectionflags	@""
	.align	4


	//----- nvinfo : EIATTR_CUDA_API_VERSION
	.align		4
        /*0000*/ 	.byte	0x04, 0x37
        /*0002*/ 	.short	(.L_8 - .L_7)
.L_7:
        /*0004*/ 	.word	0x00000080


	//----- nvinfo : EIATTR_SW2861232_WAR
	.align		4
.L_8:
        /*0008*/ 	.byte	0x01, 0x35
	.zero		2


	//----- nvinfo : EIATTR_PARAM_CBANK
	.align		4
        /*000c*/ 	.byte	0x04, 0x0a
        /*000e*/ 	.short	(.L_10 - .L_9)
	.align		4
.L_9:
        /*0010*/ 	.word	index@(.nv.constant0.triton_per_fused_add_mean_mul_pow_rsqrt_5)
        /*0014*/ 	.short	0x0160
        /*0016*/ 	.short	0x0038


	//----- nvinfo : EIATTR_CBANK_PARAM_SIZE
	.align		4
.L_10:
        /*0018*/ 	.byte	0x03, 0x19
        /*001a*/ 	.short	0x0038


	//----- nvinfo : EIATTR_KPARAM_INFO
	.align		4
        /*001c*/ 	.byte	0x04, 0x17
        /*001e*/ 	.short	(.L_12 - .L_11)
.L_11:
        /*0020*/ 	.word	0x00000000
        /*0024*/ 	.short	0x0007
        /*0026*/ 	.short	0x0030
        /*0028*/ 	.byte	0x00, 0xf4, 0x21, 0x00


	//----- nvinfo : EIATTR_KPARAM_INFO
	.align		4
.L_12:
        /*002c*/ 	.byte	0x04, 0x17
        /*002e*/ 	.short	(.L_14 - .L_13)
.L_13:
        /*0030*/ 	.word	0x00000000
        /*0034*/ 	.short	0x0006
        /*0036*/ 	.short	0x002c
        /*0038*/ 	.byte	0x00, 0xf0, 0x11, 0x00


	//----- nvinfo : EIATTR_KPARAM_INFO
	.align		4
.L_14:
        /*003c*/ 	.byte	0x04, 0x17
        /*003e*/ 	.short	(.L_16 - .L_15)
.L_15:
        /*0040*/ 	.word	0x00000000
        /*0044*/ 	.short	0x0005
        /*0046*/ 	.short	0x0028
        /*0048*/ 	.byte	0x00, 0xf0, 0x11, 0x00


	//----- nvinfo : EIATTR_KPARAM_INFO
	.align		4
.L_16:
        /*004c*/ 	.byte	0x04, 0x17
        /*004e*/ 	.short	(.L_18 - .L_17)
.L_17:
        /*0050*/ 	.word	0x00000000
        /*0054*/ 	.short	0x0004
        /*0056*/ 	.short	0x0020
        /*0058*/ 	.byte	0x00, 0xf4, 0x21, 0x00


	//----- nvinfo : EIATTR_KPARAM_INFO
	.align		4
.L_18:
        /*005c*/ 	.byte	0x04, 0x17
        /*005e*/ 	.short	(.L_20 - .L_19)
.L_19:
        /*0060*/ 	.word	0x00000000
        /*0064*/ 	.short	0x0003
        /*0066*/ 	.short	0x0018
        /*0068*/ 	.byte	0x00, 0xf4, 0x21, 0x00


	//----- nvinfo : EIATTR_KPARAM_INFO
	.align		4
.L_20:
        /*006c*/ 	.byte	0x04, 0x17
        /*006e*/ 	.short	(.L_22 - .L_21)
.L_21:
        /*0070*/ 	.word	0x00000000
        /*0074*/ 	.short	0x0002
        /*0076*/ 	.short	0x0010
        /*0078*/ 	.byte	0x00, 0xf4, 0x21, 0x00


	//----- nvinfo : EIATTR_KPARAM_INFO
	.align		4
.L_22:
        /*007c*/ 	.byte	0x04, 0x17
        /*007e*/ 	.short	(.L_24 - .L_23)
.L_23:
        /*0080*/ 	.word	0x00000000
        /*0084*/ 	.short	0x0001
        /*0086*/ 	.short	0x0008
        /*0088*/ 	.byte	0x00, 0xf4, 0x21, 0x00


	//----- nvinfo : EIATTR_KPARAM_INFO
	.align		4
.L_24:
        /*008c*/ 	.byte	0x04, 0x17
        /*008e*/ 	.short	(.L_26 - .L_25)
.L_25:
        /*0090*/ 	.word	0x00000000
        /*0094*/ 	.short	0x0000
        /*0096*/ 	.short	0x0000
        /*0098*/ 	.byte	0x00, 0xf4, 0x21, 0x00


	//----- nvinfo : EIATTR_MAXREG_COUNT
	.align		4
.L_26:
        /*009c*/ 	.byte	0x03, 0x1b
        /*009e*/ 	.short	0x00ff


	//----- nvinfo : EIATTR_COOP_GROUP_MASK_REGIDS
	.align		4
        /*00a0*/ 	.byte	0x04, 0x29
        /*00a2*/ 	.short	(.L_28 - .L_27)


	//   ....[0]....
.L_27:
        /*00a4*/ 	.word	0xffffffff


	//   ....[1]....
        /*00a8*/ 	.word	0xffffffff


	//   ....[2]....
        /*00ac*/ 	.word	0xffffffff


	//   ....[3]....
        /*00b0*/ 	.word	0xffffffff


	//   ....[4]....
        /*00b4*/ 	.word	0xffffffff


	//   ....[5]....
        /*00b8*/ 	.word	0xffffffff


	//   ....[6]....
        /*00bc*/ 	.word	0xffffffff


	//----- nvinfo : EIATTR_COOP_GROUP_INSTR_OFFSETS
	.align		4
.L_28:
        /*00c0*/ 	.byte	0x04, 0x28
        /*00c2*/ 	.short	(.L_30 - .L_29)


	//   ....[0]....
.L_29:
        /*00c4*/ 	.word	0x000002b0


	//   ....[1]....
        /*00c8*/ 	.word	0x000002f0


	//   ....[2]....
        /*00cc*/ 	.word	0x00000320


	//   ....[3]....
        /*00d0*/ 	.word	0x00000340


	//   ....[4]....
        /*00d4*/ 	.word	0x00000360


	//   ....[5]....
        /*00d8*/ 	.word	0x000003d0


	//   ....[6]....
        /*00dc*/ 	.word	0x000003f0


	//----- nvinfo : EIATTR_EXIT_INSTR_OFFSETS
	.align		4
.L_30:
        /*00e0*/ 	.byte	0x04, 0x1c
        /*00e2*/ 	.short	(.L_32 - .L_31)


	//   ....[0]....
.L_31:
        /*00e4*/ 	.word	0x00000500


	//   ....[1]....
        /*00e8*/ 	.word	0x00000520


	//----- nvinfo : EIATTR_REQNTID
	.align		4
.L_32:
        /*00ec*/ 	.byte	0x04, 0x10
        /*00ee*/ 	.short	(.L_34 - .L_33)
.L_33:
        /*00f0*/ 	.word	0x00000080
        /*00f4*/ 	.word	0x00000001
        /*00f8*/ 	.word	0x00000001
.L_34:


//--------------------- .nv.callgraph             --------------------------
	.section	.nv.callgraph,"",@"SHT_CUDA_CALLGRAPH"
	.align	4
	.sectionentsize	8
	.align		4
        /*0000*/ 	.word	0x00000000
	.align		4
        /*0004*/ 	.word	0xffffffff
	.align		4
        /*0008*/ 	.word	0x00000000
	.align		4
        /*000c*/ 	.word	0xfffffffe
	.align		4
        /*0010*/ 	.word	0x00000000
	.align		4
        /*0014*/ 	.word	0xfffffffd
	.align		4
        /*0018*/ 	.word	0x00000000
	.align		4
        /*001c*/ 	.word	0xfffffffc


//--------------------- .nv.rel.action            --------------------------
	.section	.nv.rel.action,"",@"SHT_CUDA_RELOCINFO"
	.align	8
	.sectionentsize	8
        /*0000*/ 	.byte	0x73, 0x00, 0x00, 0x00, 0x00, 0x00, 0x00, 0x00, 0x00, 0x00, 0x00, 0x11, 0x25, 0x00, 0x05, 0x36


//--------------------- .nv.constant4             --------------------------
	.section	.nv.constant4,"a",@progbits
	.align	8
	.align		8
.nv.constant4:
        /*0000*/ 	.dword	_$_str


//--------------------- .nv.constant0.triton_per_fused_add_mean_mul_pow_rsqrt_5 --------------------------
	.section	.nv.constant0.triton_per_fused_add_mean_mul_pow_rsqrt_5,"a",@progbits
	.sectionflags	@""
	.align	4
.nv.constant0.triton_per_fused_add_mean_mul_pow_rsqrt_5:
	.zero		408


//--------------------- .text.triton_per_fused_add_mean_mul_pow_rsqrt_5 --------------------------
	.section	.text.triton_per_fused_add_mean_mul_pow_rsqrt_5,"ax",@progbits
	.sectionflags	@"SHF_BARRIERS=1"
	.sectioninfo	@"SHI_REGISTERS=28"
	.align	128
        .global         triton_per_fused_add_mean_mul_pow_rsqrt_5
        .type           triton_per_fused_add_mean_mul_pow_rsqrt_5,@function
        .size           triton_per_fused_add_mean_mul_pow_rsqrt_5,(.L_x_1 - triton_per_fused_add_mean_mul_pow_rsqrt_5)
        .other          triton_per_fused_add_mean_mul_pow_rsqrt_5,@"STO_CUDA_ENTRY STV_DEFAULT"
triton_per_fused_add_mean_mul_pow_rsqrt_5:
.text.triton_per_fused_add_mean_mul_pow_rsqrt_5:
[----:B------:R-:W-:Y:S02]  /*0000*/  MOV R1, c[0x0][0x28] ;  /* 0x00000a0000017a02 */ /* 0x000fe40000000f00 */
[----:B------:R-:W0:Y:S01]  /*0010*/  S2R R0, SR_TID.X ;  /* 0x0000000000007919 */ /* 0x000e220000002100 */
[----:B------:R-:W-:Y:S01]  /*0020*/  MOV R3, 0x4 ;  /* 0x0000000400037802 */ /* 0x000fe20000000f00 */
[----:B------:R-:W-:Y:S01]  /*0030*/  CS2R R12, SRZ ;  /* 0x00000000000c7805 */ /* 0x000fe2000001ff00 */
[----:B------:R-:W-:Y:S01]  /*0040*/  CS2R R14, SRZ ;  /* 0x00000000000e7805 */ /* 0x000fe2000001ff00 */
[----:B------:R-:W1:Y:S01]  /*0050*/  S2R R5, SR_CTAID.X ;  /* 0x0000000000057919 */ /* 0x000e620000002500 */
[----:B------:R-:W-:Y:S01]  /*0060*/  CS2R R8, SRZ ;  /* 0x0000000000087805 */ /* 0x000fe2000001ff00 */
[----:B------:R-:W-:Y:S01]  /*0070*/  CS2R R10, SRZ ;  /* 0x00000000000a7805 */ /* 0x000fe2000001ff00 */
[----:B------:R-:W-:Y:S01]  /*0080*/  ULDC.64 UR4, c[0x0][0x118] ;  /* 0x0000460000047ab9 */ /* 0x000fe20000000a00 */
[----:B0-----:R-:W-:-:S04]  /*0090*/  SHF.L.U32 R18, R0, 0x2, RZ ;  /* 0x0000000200127819 */ /* 0x001fc800000006ff */
[----:B------:R-:W-:-:S04]  /*00a0*/  LOP3.LUT R18, R18, 0x1fc, RZ, 0xc0, !PT ;  /* 0x000001fc12127812 */ /* 0x000fc800078ec0ff */
[----:B------:R-:W-:Y:S01]  /*00b0*/  ISETP.GE.U32.AND P0, PT, R18, 0x180, PT ;  /* 0x000001801200780c */ /* 0x000fe20003f06070 */
[----:B-1----:R-:W-:Y:S01]  /*00c0*/  IMAD R16, R5, 0x180, R18 ;  /* 0x0000018005107824 */ /* 0x002fe200078e0212 */
[----:B------:R-:W-:-:S03]  /*00d0*/  CS2R R6, SRZ ;  /* 0x0000000000067805 */ /* 0x000fc6000001ff00 */
[----:B------:R-:W-:Y:S01]  /*00e0*/  IMAD.WIDE R20, R16, R3, c[0x0][0x160] ;  /* 0x0000580010147625 */ /* 0x000fe200078e0203 */
[----:B------:R-:W-:-:S03]  /*00f0*/  CS2R R4, SRZ ;  /* 0x0000000000047805 */ /* 0x000fc6000001ff00 */
[----:B------:R-:W-:-:S04]  /*0100*/  IMAD.WIDE R22, R16, R3, c[0x0][0x168] ;  /* 0x00005a0010167625 */ /* 0x000fc800078e0203 */
[-C--:B------:R-:W-:Y:S01]  /*0110*/  IMAD.WIDE R24, R16, R3.reuse, c[0x0][0x170] ;  /* 0x00005c0010187625 */ /* 0x080fe200078e0203 */
[----:B------:R-:W2:Y:S04]  /*0120*/  @!P0 LDG.E.128 R12, [R20.64] ;  /* 0x00000004140c8981 */ /* 0x000ea8000c1e1d00 */
[----:B------:R-:W2:Y:S04]  /*0130*/  @!P0 LDG.E.128 R8, [R22.64] ;  /* 0x0000000416088981 */ /* 0x000ea8000c1e1d00 */
[----:B------:R-:W3:Y:S01]  /*0140*/  @!P0 LDG.E.128 R4, [R24.64] ;  /* 0x0000000418048981 */ /* 0x000ee2000c1e1d00 */
[----:B------:R-:W-:Y:S01]  /*0150*/  IMAD.WIDE.U32 R18, R18, R3, c[0x0][0x178] ;  /* 0x00005e0012127625 */ /* 0x000fe200078e0003 */
[----:B------:R-:W-:-:S02]  /*0160*/  LOP3.LUT P1, RZ, R0, 0x1f, RZ, 0xc0, !PT ;  /* 0x0000001f00ff7812 */ /* 0x000fc4000782c0ff */
[----:B------:R-:W-:Y:S01]  /*0170*/  ISETP.GE.U32.AND P2, PT, R0, 0x4, PT ;  /* 0x000000040000780c */ /* 0x000fe20003f46070 */
[----:B--2---:R-:W-:Y:S01]  /*0180*/  FADD R20, R9, R13 ;  /* 0x0000000d09147221 */ /* 0x004fe20000000000 */
[----:B------:R-:W-:Y:S01]  /*0190*/  FADD R9, R8, R12 ;  /* 0x0000000c08097221 */ /* 0x000fe20000000000 */
[----:B------:R-:W-:Y:S01]  /*01a0*/  FADD R12, R11, R15 ;  /* 0x0000000f0b0c7221 */ /* 0x000fe20000000000 */
[----:B------:R-:W-:Y:S01]  /*01b0*/  @!P0 MOV R13, 0x14f00000 ;  /* 0x14f00000000d8802 */ /* 0x000fe20000000f00 */
[----:B---3--:R-:W-:Y:S01]  /*01c0*/  FADD R8, R20, R5 ;  /* 0x0000000514087221 */ /* 0x008fe20000000000 */
[----:B------:R-:W-:Y:S01]  /*01d0*/  FADD R5, R10, R14 ;  /* 0x0000000e0a057221 */ /* 0x000fe20000000000 */
[----:B------:R-:W-:Y:S01]  /*01e0*/  FADD R9, R9, R4 ;  /* 0x0000000409097221 */ /* 0x000fe20000000000 */
[----:B------:R-:W-:Y:S01]  /*01f0*/  FADD R11, R12, R7 ;  /* 0x000000070c0b7221 */ /* 0x000fe20000000000 */
[----:B------:R-:W-:Y:S01]  /*0200*/  FMUL R4, R8, R8 ;  /* 0x0000000808047220 */ /* 0x000fe20000400000 */
[----:B------:R-:W-:Y:S01]  /*0210*/  FADD R10, R5, R6 ;  /* 0x00000006050a7221 */ /* 0x000fe20000000000 */
[----:B------:R-:W-:Y:S01]  /*0220*/  @!P0 MOV R12, 0x0 ;  /* 0x00000000000c8802 */ /* 0x000fe20000000f00 */
[----:B------:R-:W0:Y:S01]  /*0230*/  @!P0 R2UR UR7, R13 ;  /* 0x000000000d0783c2 */ /* 0x000e2200000e0000 */
[----:B------:R-:W-:Y:S01]  /*0240*/  FFMA R5, R9, R9, R4 ;  /* 0x0000000909057223 */ /* 0x000fe20000000004 */
[----:B------:R-:W-:-:S03]  /*0250*/  CS2R R6, SRZ ;  /* 0x0000000000067805 */ /* 0x000fc6000001ff00 */
[----:B------:R-:W-:-:S03]  /*0260*/  FFMA R4, R10, R10, R5 ;  /* 0x0000000a0a047223 */ /* 0x000fc60000000005 */
[----:B------:R-:W0:Y:S01]  /*0270*/  @!P0 R2UR UR6, R12 ;  /* 0x000000000c0683c2 */ /* 0x000e2200000e0000 */
[----:B------:R-:W-:-:S05]  /*0280*/  FFMA R4, R11, R11, R4 ;  /* 0x0000000b0b047223 */ /* 0x000fca0000000004 */
[----:B------:R-:W-:Y:S02]  /*0290*/  FSEL R14, R4, RZ, !P0 ;  /* 0x000000ff040e7208 */ /* 0x000fe40004000000 */
[----:B------:R-:W-:-:S03]  /*02a0*/  CS2R R4, SRZ ;  /* 0x0000000000047805 */ /* 0x000fc6000001ff00 */
[----:B------:R-:W1:Y:S04]  /*02b0*/  SHFL.BFLY PT, R15, R14, 0x10, 0x1f ;  /* 0x0e001f000e0f7f89 */ /* 0x000e6800000e0000 */
[----:B0-----:R-:W2:Y:S01]  /*02c0*/  @!P0 LDG.E.EL.128 R4, desc[UR6][R18.64] ;  /* 0x0000000612048981 */ /* 0x001ea2200c2e1d00 */
[----:B-1----:R-:W-:Y:S01]  /*02d0*/  FADD R15, R14, R15 ;  /* 0x0000000f0e0f7221 */ /* 0x002fe20000000000 */
[----:B------:R-:W-:-:S04]  /*02e0*/  SHF.R.U32.HI R14, RZ, 0x3, R0 ;  /* 0x00000003ff0e7819 */ /* 0x000fc80000011600 */
[----:B------:R-:W0:Y:S01]  /*02f0*/  SHFL.BFLY PT, R20, R15, 0x8, 0x1f ;  /* 0x0d001f000f147f89 */ /* 0x000e2200000e0000 */
[----:B------:R-:W-:Y:S01]  /*0300*/  LOP3.LUT R14, R14, 0xc, RZ, 0xc0, !PT ;  /* 0x0000000c0e0e7812 */ /* 0x000fe200078ec0ff */
[----:B0-----:R-:W-:-:S05]  /*0310*/  FADD R20, R15, R20 ;  /* 0x000000140f147221 */ /* 0x001fca0000000000 */
[----:B------:R-:W0:Y:S02]  /*0320*/  SHFL.BFLY PT, R13, R20, 0x4, 0x1f ;  /* 0x0c801f00140d7f89 */ /* 0x000e2400000e0000 */
[----:B0-----:R-:W-:-:S05]  /*0330*/  FADD R13, R20, R13 ;  /* 0x0000000d140d7221 */ /* 0x001fca0000000000 */
[----:B------:R-:W0:Y:S02]  /*0340*/  SHFL.BFLY PT, R12, R13, 0x2, 0x1f ;  /* 0x0c401f000d0c7f89 */ /* 0x000e2400000e0000 */
[----:B0-----:R-:W-:-:S05]  /*0350*/  FADD R12, R13, R12 ;  /* 0x0000000c0d0c7221 */ /* 0x001fca0000000000 */
[----:B------:R-:W0:Y:S02]  /*0360*/  SHFL.BFLY PT, R17, R12, 0x1, 0x1f ;  /* 0x0c201f000c117f89 */ /* 0x000e2400000e0000 */
[----:B0-----:R-:W-:-:S05]  /*0370*/  FADD R17, R12, R17 ;  /* 0x000000110c117221 */ /* 0x001fca0000000000 */
[----:B------:R0:W-:Y:S04]  /*0380*/  @!P1 STS [R14], R17 ;  /* 0x000000110e009388 */ /* 0x0001e80000000800 */
[----:B------:R-:W-:Y:S01]  /*0390*/  BAR.SYNC.DEFER_BLOCKING 0x0 ;  /* 0x0000000000007b1d */ /* 0x000fe20000010000 */
[----:B------:R-:W-:Y:S02]  /*03a0*/  ISETP.NE.AND P1, PT, R0, RZ, PT ;  /* 0x000000ff0000720c */ /* 0x000fe40003f25270 */
[----:B0-----:R-:W-:-:S03]  /*03b0*/  MOV R17, 0x3b2aaaab ;  /* 0x3b2aaaab00117802 */ /* 0x001fc60000000f00 */
[----:B------:R-:W0:Y:S04]  /*03c0*/  @!P2 LDS R2, [R0.X4] ;  /* 0x000000000002a984 */ /* 0x000e280000004800 */
[----:B0-----:R-:W0:Y:S02]  /*03d0*/  SHFL.BFLY PT, R13, R2, 0x2, 0x1f ;  /* 0x0c401f00020d7f89 */ /* 0x001e2400000e0000 */
[----:B0-----:R-:W-:-:S05]  /*03e0*/  FADD R13, R2, R13 ;  /* 0x0000000d020d7221 */ /* 0x001fca0000000000 */
[----:B------:R-:W0:Y:S02]  /*03f0*/  SHFL.BFLY PT, R12, R13, 0x1, 0x1f ;  /* 0x0c201f000d0c7f89 */ /* 0x000e2400000e0000 */
[----:B0-----:R-:W-:-:S05]  /*0400*/  FADD R15, R13, R12 ;  /* 0x0000000c0d0f7221 */ /* 0x001fca0000000000 */
[----:B------:R-:W-:Y:S04]  /*0410*/  @!P1 STS [R0.X4], R15 ;  /* 0x0000000f00009388 */ /* 0x000fe80000004800 */
[----:B------:R-:W-:Y:S06]  /*0420*/  BAR.SYNC.DEFER_BLOCKING 0x0 ;  /* 0x0000000000007b1d */ /* 0x000fec0000010000 */
[----:B------:R-:W0:Y:S02]  /*0430*/  LDS R12, [RZ] ;  /* 0x00000000ff0c7984 */ /* 0x000e240000000800 */
[----:B0-----:R-:W-:-:S04]  /*0440*/  FADD R12, RZ, R12 ;  /* 0x0000000cff0c7221 */ /* 0x001fc80000000000 */
[----:B------:R-:W-:Y:S01]  /*0450*/  FFMA R12, R12, R17, 9.9999999747524270788e-07 ;  /* 0x358637bd0c0c7423 */ /* 0x000fe20000000011 */
[----:B------:R-:W-:-:S05]  /*0460*/  IMAD.WIDE R16, R16, R3, c[0x0][0x180] ;  /* 0x0000600010107625 */ /* 0x000fca00078e0203 */
[----:B------:R-:W0:Y:S02]  /*0470*/  MUFU.RSQ R12, R12 ;  /* 0x0000000c000c7308 */ /* 0x000e240000001400 */
[-C--:B0-----:R-:W-:Y:S01]  /*0480*/  FMUL R9, R9, R12.reuse ;  /* 0x0000000c09097220 */ /* 0x081fe20000400000 */
[-C--:B------:R-:W-:Y:S01]  /*0490*/  FMUL R8, R8, R12.reuse ;  /* 0x0000000c08087220 */ /* 0x080fe20000400000 */
[-C--:B------:R-:W-:Y:S01]  /*04a0*/  FMUL R13, R10, R12.reuse ;  /* 0x0000000c0a0d7220 */ /* 0x080fe20000400000 */
[----:B------:R-:W-:Y:S01]  /*04b0*/  FMUL R2, R11, R12 ;  /* 0x0000000c0b027220 */ /* 0x000fe20000400000 */
[----:B--2---:R-:W-:Y:S01]  /*04c0*/  FMUL R4, R9, R4 ;  /* 0x0000000409047220 */ /* 0x004fe20000400000 */
[----:B------:R-:W-:Y:S01]  /*04d0*/  FMUL R5, R8, R5 ;  /* 0x0000000508057220 */ /* 0x000fe20000400000 */
[----:B------:R-:W-:Y:S01]  /*04e0*/  FMUL R6, R13, R6 ;  /* 0x000000060d067220 */ /* 0x000fe20000400000 */
[----:B------:R-:W-:Y:S01]  /*04f0*/  FMUL R7, R2, R7 ;  /* 0x0000000702077220 */ /* 0x000fe20000400000 */
[----:B------:R-:W-:Y:S06]  /*0500*/  @P0 EXIT ;  /* 0x000000000000094d */ /* 0x000fec0003800000 */
[----:B------:R-:W-:Y:S01]  /*0510*/  STG.E.128 [R16.64], R4 ;  /* 0x0000000410007986 */ /* 0x000fe2000c101d04 */
[----:B------:R-:W-:Y:S05]  /*0520*/  EXIT ;  /* 0x000000000000794d */ /* 0x000fea0003800000 */
.L_x_0:
[----:B------:R-:W-:-:S00]  /*0530*/  BRA `(.L_x_0) ;  /* 0xfffffff000007947 */ /* 0x000fc0000383ffff */
[----:B------:R-:W-:-:S00]  /*0540*/  NOP ;  /* 0x0000000000007918 */ /* 0x000fc00000000000 */
        /* <DEDUP_REMOVED lines=11> */
.L_x_1:


//--------------------- .nv.global.init           --------------------------
	.section	.nv.global.init,"aw",@progbits
.nv.global.init:
	.type		_$_str,@object
	.size		_$_str,(.L_0 - _$_str)
_$_str:
        /*0000*/ 	.byte	0x5f, 0x5f, 0x43, 0x55, 0x44, 0x41, 0x5f, 0x46, 0x54, 0x5a, 0x00
.L_0:


//--------------------- .nv.shared.triton_per_fused_add_mean_mul_pow_rsqrt_5 --------------------------
	.section	.nv.shared.triton_per_fused_add_mean_mul_pow_rsqrt_5,"aw",@nobits
	.sectionflags	@""
	.align	16
